	.headerflags	@"EF_CUDA_TEXMODE_UNIFIED EF_CUDA_64BIT_ADDRESS EF_CUDA_ACCELERATORS EF_CUDA_SM90 EF_CUDA_VIRTUAL_SM(EF_CUDA_SM90)"
	.elftype	@"ET_EXEC"


//--------------------- .nv.info                  --------------------------
	.section	.nv.info,"",@"SHT_CUDA_INFO"
	.align	4


	//----- nvinfo : EIATTR_REGCOUNT
	.align		4
        /*0000*/ 	.byte	0x04, 0x2f
        /*0002*/ 	.short	(.L_1 - .L_0)
	.align		4
.L_0:
        /*0004*/ 	.word	index@(triton_poi_fused_cat_16)
        /*0008*/ 	.word	0x00000012


	//----- nvinfo : EIATTR_MIN_STACK_SIZE
	.align		4
.L_1:
        /*000c*/ 	.byte	0x04, 0x12
        /*000e*/ 	.short	(.L_3 - .L_2)
	.align		4
.L_2:
        /*0010*/ 	.word	index@(triton_poi_fused_cat_16)
        /*0014*/ 	.word	0x00000000


	//----- nvinfo : EIATTR_FRAME_SIZE
	.align		4
.L_3:
        /*0018*/ 	.byte	0x04, 0x11
        /*001a*/ 	.short	(.L_5 - .L_4)
	.align		4
.L_4:
        /*001c*/ 	.word	index@(triton_poi_fused_cat_16)
        /*0020*/ 	.word	0x00000000


	//----- nvinfo : EIATTR_MIN_STACK_SIZE
	.align		4
.L_5:
        /*0024*/ 	.byte	0x04, 0x12
        /*0026*/ 	.short	(.L_7 - .L_6)
	.align		4
.L_6:
        /*0028*/ 	.word	index@(triton_poi_fused_cat_16)
        /*002c*/ 	.word	0x00000000
.L_7:


//--------------------- .nv.info.triton_poi_fused_cat_16 --------------------------
	.section	.nv.info.triton_poi_fused_cat_16,"",@"SHT_CUDA_INFO"
	.sectionflags	@""
	.align	4


	//----- nvinfo : EIATTR_CUDA_API_VERSION
	.align		4
        /*0000*/ 	.byte	0x04, 0x37
        /*0002*/ 	.short	(.L_9 - .L_8)
.L_8:
        /*0004*/ 	.word	0x0000007c


	//----- nvinfo : EIATTR_KPARAM_INFO
	.align		4
.L_9:
        /*0008*/ 	.byte	0x04, 0x17
        /*000a*/ 	.short	(.L_11 - .L_10)
.L_10:
        /*000c*/ 	.word	0x00000000
        /*0010*/ 	.short	0x0004
        /*0012*/ 	.short	0x0020
        /*0014*/ 	.byte	0x00, 0xf0, 0x11, 0x00


	//----- nvinfo : EIATTR_KPARAM_INFO
	.align		4
.L_11:
        /*0018*/ 	.byte	0x04, 0x17
        /*001a*/ 	.short	(.L_13 - .L_12)
.L_12:
        /*001c*/ 	.word	0x00000000
        /*0020*/ 	.short	0x0003
        /*0022*/ 	.short	0x0018
        /*0024*/ 	.byte	0x00, 0xf4, 0x21, 0x00


	//----- nvinfo : EIATTR_KPARAM_INFO
	.align		4
.L_13:
        /*0028*/ 	.byte	0x04, 0x17
        /*002a*/ 	.short	(.L_15 - .L_14)
.L_14:
        /*002c*/ 	.word	0x00000000
        /*0030*/ 	.short	0x0002
        /*0032*/ 	.short	0x0010
        /*0034*/ 	.byte	0x00, 0xf4, 0x21, 0x00


	//----- nvinfo : EIATTR_KPARAM_INFO
	.align		4
.L_15:
        /*0038*/ 	.byte	0x04, 0x17
        /*003a*/ 	.short	(.L_17 - .L_16)
.L_16:
        /*003c*/ 	.word	0x00000000
        /*0040*/ 	.short	0x0001
        /*0042*/ 	.short	0x0008
        /*0044*/ 	.byte	0x00, 0xf4, 0x21, 0x00


	//----- nvinfo : EIATTR_KPARAM_INFO
	.align		4
.L_17:
        /*0048*/ 	.byte	0x04, 0x17
        /*004a*/ 	.short	(.L_19 - .L_18)
.L_18:
        /*004c*/ 	.word	0x00000000
        /*0050*/ 	.short	0x0000
        /*0052*/ 	.short	0x0000
        /*0054*/ 	.byte	0x00, 0xf4, 0x21, 0x00


	//----- nvinfo : EIATTR_SPARSE_MMA_MASK
	.align		4
.L_19:
        /*0058*/ 	.byte	0x03, 0x50
        /*005a*/ 	.short	0x0000


	//----- nvinfo : EIATTR_MAXREG_COUNT
	.align		4
        /*005c*/ 	.byte	0x03, 0x1b
        /*005e*/ 	.short	0x00ff


	//----- nvinfo : EIATTR_EXIT_INSTR_OFFSETS
	.align		4
        /*0060*/ 	.byte	0x04, 0x1c
        /*0062*/ 	.short	(.L_21 - .L_20)


	//   ....[0]....
.L_20:
        /*0064*/ 	.word	0x00000300


	//   ....[1]....
        /*0068*/ 	.word	0x00000320


	//----- nvinfo : EIATTR_REQNTID
	.align		4
.L_21:
        /*006c*/ 	.byte	0x04, 0x10
        /*006e*/ 	.short	(.L_23 - .L_22)
.L_22:
        /*0070*/ 	.word	0x00000080
        /*0074*/ 	.word	0x00000001
        /*0078*/ 	.word	0x00000001


	//----- nvinfo : EIATTR_CBANK_PARAM_SIZE
	.align		4
.L_23:
        /*007c*/ 	.byte	0x03, 0x19
        /*007e*/ 	.short	0x0024


	//----- nvinfo : EIATTR_PARAM_CBANK
	.align		4
        /*0080*/ 	.byte	0x04, 0x0a
        /*0082*/ 	.short	(.L_25 - .L_24)
	.align		4
.L_24:
        /*0084*/ 	.word	index@(.nv.constant0.triton_poi_fused_cat_16)
        /*0088*/ 	.short	0x0210
        /*008a*/ 	.short	0x0024


	//----- nvinfo : EIATTR_SW_WAR
	.align		4
.L_25:
        /*008c*/ 	.byte	0x04, 0x36
        /*008e*/ 	.short	(.L_27 - .L_26)
.L_26:
        /*0090*/ 	.word	0x00000008
.L_27:


//--------------------- .nv.callgraph             --------------------------
	.section	.nv.callgraph,"",@"SHT_CUDA_CALLGRAPH"
	.align	4
	.sectionentsize	8
	.align		4
        /*0000*/ 	.word	0x00000000
	.align		4
        /*0004*/ 	.word	0xffffffff
	.align		4
        /*0008*/ 	.word	0x00000000
	.align		4
        /*000c*/ 	.word	0xfffffffe
	.align		4
        /*0010*/ 	.word	0x00000000
	.align		4
        /*0014*/ 	.word	0xfffffffd
	.align		4
        /*0018*/ 	.word	0x00000000
	.align		4
        /*001c*/ 	.word	0xfffffffc


//--------------------- .text.triton_poi_fused_cat_16 --------------------------
	.section	.text.triton_poi_fused_cat_16,"ax",@progbits
	.align	128
        .global         triton_poi_fused_cat_16
        .type           triton_poi_fused_cat_16,@function
        .size           triton_poi_fused_cat_16,(.L_x_1 - triton_poi_fused_cat_16)
        .other          triton_poi_fused_cat_16,@"STO_CUDA_ENTRY STV_DEFAULT"
triton_poi_fused_cat_16:
.text.triton_poi_fused_cat_16:
[----:B------:R-:W0:Y:S02]  /*0000*/  LDC R1, c[0x0][0x28] ;  /* 0x00000a00ff017b82 */ /* 0x000e240000000800 */
[----:B------:R-:W1:Y:S01]  /*0010*/  S2R R0, SR_TID.X ;  /* 0x0000000000007919 */ /* 0x000e620000002100 */
[----:B------:R-:W-:Y:S01]  /*0020*/  CS2R R12, SRZ ;  /* 0x00000000000c7805 */ /* 0x000fe2000001ff00 */
[----:B------:R-:W-:Y:S01]  /*0030*/  ULDC.64 UR4, c[0x0][0x208] ;  /* 0x0000820000047ab9 */ /* 0x000fe20000000a00 */
[----:B------:R-:W2:Y:S01]  /*0040*/  LDC.64 R6, c[0x0][0x220] ;  /* 0x00008800ff067b82 */ /* 0x000ea20000000a00 */
[----:B------:R-:W3:Y:S01]  /*0050*/  S2R R3, SR_CTAID.X ;  /* 0x0000000000037919 */ /* 0x000ee20000002500 */
[----:B-1----:R-:W-:-:S05]  /*0060*/  IMAD.SHL.U32 R0, R0, 0x2, RZ ;  /* 0x0000000200007824 */ /* 0x002fca00078e00ff */
[----:B------:R-:W-:-:S05]  /*0070*/  LOP3.LUT R0, R0, 0xfe, RZ, 0xc0, !PT ;  /* 0x000000fe00007812 */ /* 0x000fca00078ec0ff */
[----:B---3--:R-:W-:-:S05]  /*0080*/  IMAD R0, R3, 0x100, R0 ;  /* 0x0000010003007824 */ /* 0x008fca00078e0200 */
[----:B------:R-:W-:-:S04]  /*0090*/  SHF.R.S32.HI R3, RZ, 0x1f, R0 ;  /* 0x0000001fff037819 */ /* 0x000fc80000011400 */
[----:B------:R-:W-:Y:S02]  /*00a0*/  LEA.HI R4, R3, R0, RZ, 0x7 ;  /* 0x0000000003047211 */ /* 0x000fe400078f38ff */
[----:B------:R-:W1:Y:S02]  /*00b0*/  LDC.64 R2, c[0x0][0x218] ;  /* 0x00008600ff027b82 */ /* 0x000e640000000a00 */
[----:B------:R-:W-:Y:S02]  /*00c0*/  LOP3.LUT R5, R4, 0xffffff80, RZ, 0xc0, !PT ;  /* 0xffffff8004057812 */ /* 0x000fe400078ec0ff */
[----:B------:R-:W-:-:S03]  /*00d0*/  SHF.R.S32.HI R4, RZ, 0x7, R4 ;  /* 0x00000007ff047819 */ /* 0x000fc60000011404 */
[----:B------:R-:W-:-:S04]  /*00e0*/  IMAD.IADD R9, R0, 0x1, -R5 ;  /* 0x0000000100097824 */ /* 0x000fc800078e0a05 */
[----:B------:R-:W-:Y:S01]  /*00f0*/  IMAD R11, R4, 0x20, R9 ;  /* 0x00000020040b7824 */ /* 0x000fe200078e0209 */
[----:B------:R-:W-:Y:S01]  /*0100*/  LOP3.LUT R8, R9, 0xffffffe0, RZ, 0xc0, !PT ;  /* 0xffffffe009087812 */ /* 0x000fe200078ec0ff */
[----:B------:R-:W3:Y:S03]  /*0110*/  LDC.64 R4, c[0x0][0x210] ;  /* 0x00008400ff047b82 */ /* 0x000ee60000000a00 */
[----:B------:R-:W-:-:S04]  /*0120*/  ISETP.NE.AND P0, PT, R8, 0x40, PT ;  /* 0x000000400800780c */ /* 0x000fc80003f05270 */
[----:B------:R-:W-:Y:S01]  /*0130*/  ISETP.LT.AND P6, PT, R0, 0x200, !P0 ;  /* 0x000002000000780c */ /* 0x000fe200047c1270 */
[----:B-1----:R-:W-:-:S12]  /*0140*/  IMAD.WIDE R2, R11, 0x4, R2 ;  /* 0x000000040b027825 */ /* 0x002fd800078e0202 */
[----:B------:R3:W4:Y:S01]  /*0150*/  @P6 LDG.E.EL.64 R12, desc[UR4][R2.64+-0x100] ;  /* 0xffff0004020c6981 */ /* 0x000722000c2e1b00 */
[----:B------:R-:W-:Y:S02]  /*0160*/  ISETP.GE.AND P1, PT, R0, 0x200, PT ;  /* 0x000002000000780c */ /* 0x000fe40003f26270 */
[----:B------:R-:W-:Y:S02]  /*0170*/  CS2R R14, SRZ ;  /* 0x00000000000e7805 */ /* 0x000fe4000001ff00 */
[----:B------:R-:W-:Y:S02]  /*0180*/  ISETP.NE.AND P2, PT, R8, 0x20, PT ;  /* 0x000000200800780c */ /* 0x000fe40003f45270 */
[C---:B------:R-:W-:Y:S02]  /*0190*/  ISETP.GT.AND P4, PT, R9.reuse, 0x5f, !P1 ;  /* 0x0000005f0900780c */ /* 0x040fe40004f84270 */
[----:B------:R-:W-:Y:S02]  /*01a0*/  ISETP.GE.AND P3, PT, R9, 0x20, PT ;  /* 0x000000200900780c */ /* 0x000fe40003f66270 */
[----:B------:R-:W-:-:S02]  /*01b0*/  CS2R R8, SRZ ;  /* 0x0000000000087805 */ /* 0x000fc4000001ff00 */
[----:B------:R-:W-:Y:S01]  /*01c0*/  ISETP.LT.AND P5, PT, R0, 0x200, !P2 ;  /* 0x000002000000780c */ /* 0x000fe200057a1270 */
[----:B---3--:R-:W-:-:S04]  /*01d0*/  IMAD.WIDE R2, R11, 0x4, R4 ;  /* 0x000000040b027825 */ /* 0x008fc800078e0204 */
[----:B--2---:R-:W-:Y:S01]  /*01e0*/  IMAD.WIDE R4, R11, 0x4, R6 ;  /* 0x000000040b047825 */ /* 0x004fe200078e0206 */
[----:B------:R-:W-:Y:S01]  /*01f0*/  CS2R R10, SRZ ;  /* 0x00000000000a7805 */ /* 0x000fe2000001ff00 */
[----:B------:R-:W1:Y:S03]  /*0200*/  LDC.64 R6, c[0x0][0x228] ;  /* 0x00008a00ff067b82 */ /* 0x000e660000000a00 */
[----:B------:R-:W2:Y:S04]  /*0210*/  @P4 LDG.E.EL.64 R14, desc[UR4][R4.64+-0x180] ;  /* 0xfffe8004040e4981 */ /* 0x000ea8000c2e1b00 */
[----:B------:R-:W3:Y:S01]  /*0220*/  @P5 LDG.E.EL.64 R10, desc[UR4][R2.64+-0x80] ;  /* 0xffff8004020a5981 */ /* 0x000ee2000c2e1b00 */
[----:B----4-:R-:W-:-:S02]  /*0230*/  SEL R12, R12, RZ, P6 ;  /* 0x000000ff0c0c7207 */ /* 0x010fc40003000000 */
[----:B------:R-:W-:Y:S02]  /*0240*/  SEL R13, R13, RZ, P6 ;  /* 0x000000ff0d0d7207 */ /* 0x000fe40003000000 */
[----:B------:R-:W-:-:S13]  /*0250*/  ISETP.LT.AND P6, PT, R0, 0x200, !P3 ;  /* 0x000002000000780c */ /* 0x000fda0005fc1270 */
[----:B------:R-:W4:Y:S01]  /*0260*/  @P6 LDG.E.EL.64 R8, desc[UR4][R2.64] ;  /* 0x0000000402086981 */ /* 0x000f22000c2e1b00 */
[----:B--2---:R-:W-:Y:S02]  /*0270*/  @P0 SEL R13, R15, RZ, P4 ;  /* 0x000000ff0f0d0207 */ /* 0x004fe40002000000 */
[----:B------:R-:W-:Y:S02]  /*0280*/  @P0 SEL R12, R14, RZ, P4 ;  /* 0x000000ff0e0c0207 */ /* 0x000fe40002000000 */
[----:B---3--:R-:W-:Y:S02]  /*0290*/  SEL R15, R10, 0xff800000, P5 ;  /* 0xff8000000a0f7807 */ /* 0x008fe40002800000 */
[----:B------:R-:W-:Y:S01]  /*02a0*/  SEL R10, R11, 0xff800000, P5 ;  /* 0xff8000000b0a7807 */ /* 0x000fe20002800000 */
[----:B-1----:R-:W-:Y:S01]  /*02b0*/  IMAD.WIDE R6, R0, 0x4, R6 ;  /* 0x0000000400067825 */ /* 0x002fe200078e0206 */
[----:B----4-:R-:W-:Y:S02]  /*02c0*/  SEL R8, R8, RZ, P6 ;  /* 0x000000ff08087207 */ /* 0x010fe40003000000 */
[----:B------:R-:W-:-:S02]  /*02d0*/  SEL R9, R9, RZ, P6 ;  /* 0x000000ff09097207 */ /* 0x000fc40003000000 */
[----:B------:R-:W-:Y:S02]  /*02e0*/  @P3 SEL R8, R15, R12, !P2 ;  /* 0x0000000c0f083207 */ /* 0x000fe40005000000 */
[----:B------:R-:W-:Y:S01]  /*02f0*/  @P3 SEL R9, R10, R13, !P2 ;  /* 0x0000000d0a093207 */ /* 0x000fe20005000000 */
[----:B------:R-:W-:Y:S06]  /*0300*/  @P1 EXIT ;  /* 0x000000000000194d */ /* 0x000fec0003800000 */
[----:B------:R-:W-:Y:S01]  /*0310*/  STG.E.64 desc[UR4][R6.64], R8 ;  /* 0x0000000806007986 */ /* 0x000fe2000c101b04 */
[----:B------:R-:W-:Y:S05]  /*0320*/  EXIT ;  /* 0x000000000000794d */ /* 0x000fea0003800000 */
.L_x_0:
[----:B------:R-:W-:-:S00]  /*0330*/  BRA `(.L_x_0) ;  /* 0xfffffffc00fc7947 */ /* 0x000fc0000383ffff */
[----:B------:R-:W-:-:S00]  /*0340*/  NOP ;  /* 0x0000000000007918 */ /* 0x000fc00000000000 */
        /* <DEDUP_REMOVED lines=11> */
.L_x_1:


//--------------------- .nv.constant0.triton_poi_fused_cat_16 --------------------------
	.section	.nv.constant0.triton_poi_fused_cat_16,"a",@progbits
	.sectionflags	@""
	.align	4
.nv.constant0.triton_poi_fused_cat_16:
	.zero		564
